	.headerflags	@"EF_CUDA_TEXMODE_UNIFIED EF_CUDA_64BIT_ADDRESS EF_CUDA_ACCELERATORS EF_CUDA_SM90 EF_CUDA_VIRTUAL_SM(EF_CUDA_SM90)"
	.elftype	@"ET_EXEC"


//--------------------- .nv.info                  --------------------------
	.section	.nv.info,"",@"SHT_CUDA_INFO"
	.align	4


	//----- nvinfo : EIATTR_REGCOUNT
	.align		4
        /*0000*/ 	.byte	0x04, 0x2f
        /*0002*/ 	.short	(.L_3 - .L_2)
	.align		4
.L_2:
        /*0004*/ 	.word	index@(triton_poi_fused__native_batch_norm_legit_no_training_add_relu_threshold_backward_50)
        /*0008*/ 	.word	0x0000002a


	//----- nvinfo : EIATTR_MIN_STACK_SIZE
	.align		4
.L_3:
        /*000c*/ 	.byte	0x04, 0x12
        /*000e*/ 	.short	(.L_5 - .L_4)
	.align		4
.L_4:
        /*0010*/ 	.word	index@(triton_poi_fused__native_batch_norm_legit_no_training_add_relu_threshold_backward_50)
        /*0014*/ 	.word	0x00000000


	//----- nvinfo : EIATTR_FRAME_SIZE
	.align		4
.L_5:
        /*0018*/ 	.byte	0x04, 0x11
        /*001a*/ 	.short	(.L_7 - .L_6)
	.align		4
.L_6:
        /*001c*/ 	.word	index@(triton_poi_fused__native_batch_norm_legit_no_training_add_relu_threshold_backward_50)
        /*0020*/ 	.word	0x00000000


	//----- nvinfo : EIATTR_MIN_STACK_SIZE
	.align		4
.L_7:
        /*0024*/ 	.byte	0x04, 0x12
        /*0026*/ 	.short	(.L_9 - .L_8)
	.align		4
.L_8:
        /*0028*/ 	.word	index@(triton_poi_fused__native_batch_norm_legit_no_training_add_relu_threshold_backward_50)
        /*002c*/ 	.word	0x00000000
.L_9:


//--------------------- .nv.info.triton_poi_fused__native_batch_norm_legit_no_training_add_relu_threshold_backward_50 --------------------------
	.section	.nv.info.triton_poi_fused__native_batch_norm_legit_no_training_add_relu_threshold_backward_50,"",@"SHT_CUDA_INFO"
	.sectionflags	@""
	.align	4


	//----- nvinfo : EIATTR_CUDA_API_VERSION
	.align		4
        /*0000*/ 	.byte	0x04, 0x37
        /*0002*/ 	.short	(.L_11 - .L_10)
.L_10:
        /*0004*/ 	.word	0x0000007c


	//----- nvinfo : EIATTR_KPARAM_INFO
	.align		4
.L_11:
        /*0008*/ 	.byte	0x04, 0x17
        /*000a*/ 	.short	(.L_13 - .L_12)
.L_12:
        /*000c*/ 	.word	0x00000000
        /*0010*/ 	.short	0x0012
        /*0012*/ 	.short	0x0090
        /*0014*/ 	.byte	0x00, 0xf0, 0x11, 0x00


	//----- nvinfo : EIATTR_KPARAM_INFO
	.align		4
.L_13:
        /*0018*/ 	.byte	0x04, 0x17
        /*001a*/ 	.short	(.L_15 - .L_14)
.L_14:
        /*001c*/ 	.word	0x00000000
        /*0020*/ 	.short	0x0011
        /*0022*/ 	.short	0x0088
        /*0024*/ 	.byte	0x00, 0xf4, 0x21, 0x00


	//----- nvinfo : EIATTR_KPARAM_INFO
	.align		4
.L_15:
        /*0028*/ 	.byte	0x04, 0x17
        /*002a*/ 	.short	(.L_17 - .L_16)
.L_16:
        /*002c*/ 	.word	0x00000000
        /*0030*/ 	.short	0x0010
        /*0032*/ 	.short	0x0080
        /*0034*/ 	.byte	0x00, 0xf4, 0x21, 0x00


	//----- nvinfo : EIATTR_KPARAM_INFO
	.align		4
.L_17:
        /*0038*/ 	.byte	0x04, 0x17
        /*003a*/ 	.short	(.L_19 - .L_18)
.L_18:
        /*003c*/ 	.word	0x00000000
        /*0040*/ 	.short	0x000f
        /*0042*/ 	.short	0x0078
        /*0044*/ 	.byte	0x00, 0xf4, 0x21, 0x00


	//----- nvinfo : EIATTR_KPARAM_INFO
	.align		4
.L_19:
        /*0048*/ 	.byte	0x04, 0x17
        /*004a*/ 	.short	(.L_21 - .L_20)
.L_20:
        /*004c*/ 	.word	0x00000000
        /*0050*/ 	.short	0x000e
        /*0052*/ 	.short	0x0070
        /*0054*/ 	.byte	0x00, 0xf4, 0x21, 0x00


	//----- nvinfo : EIATTR_KPARAM_INFO
	.align		4
.L_21:
        /*0058*/ 	.byte	0x04, 0x17
        /*005a*/ 	.short	(.L_23 - .L_22)
.L_22:
        /*005c*/ 	.word	0x00000000
        /*0060*/ 	.short	0x000d
        /*0062*/ 	.short	0x0068
        /*0064*/ 	.byte	0x00, 0xf4, 0x21, 0x00


	//----- nvinfo : EIATTR_KPARAM_INFO
	.align		4
.L_23:
        /*0068*/ 	.byte	0x04, 0x17
        /*006a*/ 	.short	(.L_25 - .L_24)
.L_24:
        /*006c*/ 	.word	0x00000000
        /*0070*/ 	.short	0x000c
        /*0072*/ 	.short	0x0060
        /*0074*/ 	.byte	0x00, 0xf4, 0x21, 0x00


	//----- nvinfo : EIATTR_KPARAM_INFO
	.align		4
.L_25:
        /*0078*/ 	.byte	0x04, 0x17
        /*007a*/ 	.short	(.L_27 - .L_26)
.L_26:
        /*007c*/ 	.word	0x00000000
        /*0080*/ 	.short	0x000b
        /*0082*/ 	.short	0x0058
        /*0084*/ 	.byte	0x00, 0xf4, 0x21, 0x00


	//----- nvinfo : EIATTR_KPARAM_INFO
	.align		4
.L_27:
        /*0088*/ 	.byte	0x04, 0x17
        /*008a*/ 	.short	(.L_29 - .L_28)
.L_28:
        /*008c*/ 	.word	0x00000000
        /*0090*/ 	.short	0x000a
        /*0092*/ 	.short	0x0050
        /*0094*/ 	.byte	0x00, 0xf4, 0x21, 0x00


	//----- nvinfo : EIATTR_KPARAM_INFO
	.align		4
.L_29:
        /*0098*/ 	.byte	0x04, 0x17
        /*009a*/ 	.short	(.L_31 - .L_30)
.L_30:
        /*009c*/ 	.word	0x00000000
        /*00a0*/ 	.short	0x0009
        /*00a2*/ 	.short	0x0048
        /*00a4*/ 	.byte	0x00, 0xf4, 0x21, 0x00


	//----- nvinfo : EIATTR_KPARAM_INFO
	.align		4
.L_31:
        /*00a8*/ 	.byte	0x04, 0x17
        /*00aa*/ 	.short	(.L_33 - .L_32)
.L_32:
        /*00ac*/ 	.word	0x00000000
        /*00b0*/ 	.short	0x0008
        /*00b2*/ 	.short	0x0040
        /*00b4*/ 	.byte	0x00, 0xf4, 0x21, 0x00


	//----- nvinfo : EIATTR_KPARAM_INFO
	.align		4
.L_33:
        /*00b8*/ 	.byte	0x04, 0x17
        /*00ba*/ 	.short	(.L_35 - .L_34)
.L_34:
        /*00bc*/ 	.word	0x00000000
        /*00c0*/ 	.short	0x0007
        /*00c2*/ 	.short	0x0038
        /*00c4*/ 	.byte	0x00, 0xf4, 0x21, 0x00


	//----- nvinfo : EIATTR_KPARAM_INFO
	.align		4
.L_35:
        /*00c8*/ 	.byte	0x04, 0x17
        /*00ca*/ 	.short	(.L_37 - .L_36)
.L_36:
        /*00cc*/ 	.word	0x00000000
        /*00d0*/ 	.short	0x0006
        /*00d2*/ 	.short	0x0030
        /*00d4*/ 	.byte	0x00, 0xf4, 0x21, 0x00


	//----- nvinfo : EIATTR_KPARAM_INFO
	.align		4
.L_37:
        /*00d8*/ 	.byte	0x04, 0x17
        /*00da*/ 	.short	(.L_39 - .L_38)
.L_38:
        /*00dc*/ 	.word	0x00000000
        /*00e0*/ 	.short	0x0005
        /*00e2*/ 	.short	0x0028
        /*00e4*/ 	.byte	0x00, 0xf4, 0x21, 0x00


	//----- nvinfo : EIATTR_KPARAM_INFO
	.align		4
.L_39:
        /*00e8*/ 	.byte	0x04, 0x17
        /*00ea*/ 	.short	(.L_41 - .L_40)
.L_40:
        /*00ec*/ 	.word	0x00000000
        /*00f0*/ 	.short	0x0004
        /*00f2*/ 	.short	0x0020
        /*00f4*/ 	.byte	0x00, 0xf4, 0x21, 0x00


	//----- nvinfo : EIATTR_KPARAM_INFO
	.align		4
.L_41:
        /*00f8*/ 	.byte	0x04, 0x17
        /*00fa*/ 	.short	(.L_43 - .L_42)
.L_42:
        /*00fc*/ 	.word	0x00000000
        /*0100*/ 	.short	0x0003
        /*0102*/ 	.short	0x0018
        /*0104*/ 	.byte	0x00, 0xf4, 0x21, 0x00


	//----- nvinfo : EIATTR_KPARAM_INFO
	.align		4
.L_43:
        /*0108*/ 	.byte	0x04, 0x17
        /*010a*/ 	.short	(.L_45 - .L_44)
.L_44:
        /*010c*/ 	.word	0x00000000
        /*0110*/ 	.short	0x0002
        /*0112*/ 	.short	0x0010
        /*0114*/ 	.byte	0x00, 0xf4, 0x21, 0x00


	//----- nvinfo : EIATTR_KPARAM_INFO
	.align		4
.L_45:
        /*0118*/ 	.byte	0x04, 0x17
        /*011a*/ 	.short	(.L_47 - .L_46)
.L_46:
        /*011c*/ 	.word	0x00000000
        /*0120*/ 	.short	0x0001
        /*0122*/ 	.short	0x0008
        /*0124*/ 	.byte	0x00, 0xf4, 0x21, 0x00


	//----- nvinfo : EIATTR_KPARAM_INFO
	.align		4
.L_47:
        /*0128*/ 	.byte	0x04, 0x17
        /*012a*/ 	.short	(.L_49 - .L_48)
.L_48:
        /*012c*/ 	.word	0x00000000
        /*0130*/ 	.short	0x0000
        /*0132*/ 	.short	0x0000
        /*0134*/ 	.byte	0x00, 0xf4, 0x21, 0x00


	//----- nvinfo : EIATTR_SPARSE_MMA_MASK
	.align		4
.L_49:
        /*0138*/ 	.byte	0x03, 0x50
        /*013a*/ 	.short	0x0000


	//----- nvinfo : EIATTR_MAXREG_COUNT
	.align		4
        /*013c*/ 	.byte	0x03, 0x1b
        /*013e*/ 	.short	0x00ff


	//----- nvinfo : EIATTR_EXIT_INSTR_OFFSETS
	.align		4
        /*0140*/ 	.byte	0x04, 0x1c
        /*0142*/ 	.short	(.L_51 - .L_50)


	//   ....[0]....
.L_50:
        /*0144*/ 	.word	0x00000c30


	//   ....[1]....
        /*0148*/ 	.word	0x00000c50


	//----- nvinfo : EIATTR_REQNTID
	.align		4
.L_51:
        /*014c*/ 	.byte	0x04, 0x10
        /*014e*/ 	.short	(.L_53 - .L_52)
.L_52:
        /*0150*/ 	.word	0x00000080
        /*0154*/ 	.word	0x00000001
        /*0158*/ 	.word	0x00000001


	//----- nvinfo : EIATTR_CBANK_PARAM_SIZE
	.align		4
.L_53:
        /*015c*/ 	.byte	0x03, 0x19
        /*015e*/ 	.short	0x0094


	//----- nvinfo : EIATTR_PARAM_CBANK
	.align		4
        /*0160*/ 	.byte	0x04, 0x0a
        /*0162*/ 	.short	(.L_55 - .L_54)
	.align		4
.L_54:
        /*0164*/ 	.word	index@(.nv.constant0.triton_poi_fused__native_batch_norm_legit_no_training_add_relu_threshold_backward_50)
        /*0168*/ 	.short	0x0210
        /*016a*/ 	.short	0x0094


	//----- nvinfo : EIATTR_SW_WAR
	.align		4
.L_55:
        /*016c*/ 	.byte	0x04, 0x36
        /*016e*/ 	.short	(.L_57 - .L_56)
.L_56:
        /*0170*/ 	.word	0x00000008
.L_57:


//--------------------- .nv.callgraph             --------------------------
	.section	.nv.callgraph,"",@"SHT_CUDA_CALLGRAPH"
	.align	4
	.sectionentsize	8
	.align		4
        /*0000*/ 	.word	0x00000000
	.align		4
        /*0004*/ 	.word	0xffffffff
	.align		4
        /*0008*/ 	.word	0x00000000
	.align		4
        /*000c*/ 	.word	0xfffffffe
	.align		4
        /*0010*/ 	.word	0x00000000
	.align		4
        /*0014*/ 	.word	0xfffffffd
	.align		4
        /*0018*/ 	.word	0x00000000
	.align		4
        /*001c*/ 	.word	0xfffffffc


//--------------------- .nv.constant4             --------------------------
	.section	.nv.constant4,"a",@progbits
	.align	8
	.align		8
.nv.constant4:
        /*0000*/ 	.dword	_$_str
	.align		8
        /*0008*/ 	.dword	_$_str_$_2


//--------------------- .text.triton_poi_fused__native_batch_norm_legit_no_training_add_relu_threshold_backward_50 --------------------------
	.section	.text.triton_poi_fused__native_batch_norm_legit_no_training_add_relu_threshold_backward_50,"ax",@progbits
	.align	128
        .global         triton_poi_fused__native_batch_norm_legit_no_training_add_relu_threshold_backward_50
        .type           triton_poi_fused__native_batch_norm_legit_no_training_add_relu_threshold_backward_50,@function
        .size           triton_poi_fused__native_batch_norm_legit_no_training_add_relu_threshold_backward_50,(.L_x_1 - triton_poi_fused__native_batch_norm_legit_no_training_add_relu_threshold_backward_50)
        .other          triton_poi_fused__native_batch_norm_legit_no_training_add_relu_threshold_backward_50,@"STO_CUDA_ENTRY STV_DEFAULT"
triton_poi_fused__native_batch_norm_legit_no_training_add_relu_threshold_backward_50:
.text.triton_poi_fused__native_batch_norm_legit_no_training_add_relu_threshold_backward_50:
[----:B------:R-:W0:Y:S01]  /*0000*/  LDC R1, c[0x0][0x28] ;  /* 0x00000a00ff017b82 */ /* 0x000e220000000800 */
[----:B------:R-:W1:Y:S07]  /*0010*/  S2R R0, SR_TID.X ;  /* 0x0000000000007919 */ /* 0x000e6e0000002100 */
[----:B------:R-:W2:Y:S01]  /*0020*/  LDC.64 R12, c[0x0][0x250] ;  /* 0x00009400ff0c7b82 */ /* 0x000ea20000000a00 */
[----:B------:R-:W-:Y:S01]  /*0030*/  CS2R R14, SRZ ;  /* 0x00000000000e7805 */ /* 0x000fe2000001ff00 */
[----:B------:R-:W-:Y:S01]  /*0040*/  ULDC.64 UR4, c[0x0][0x208] ;  /* 0x0000820000047ab9 */ /* 0x000fe20000000a00 */
[----:B------:R-:W3:Y:S01]  /*0050*/  S2R R5, SR_CTAID.X ;  /* 0x0000000000057919 */ /* 0x000ee20000002500 */
[----:B------:R-:W-:-:S02]  /*0060*/  CS2R R24, SRZ ;  /* 0x0000000000187805 */ /* 0x000fc4000001ff00 */
[----:B------:R-:W-:Y:S01]  /*0070*/  CS2R R26, SRZ ;  /* 0x00000000001a7805 */ /* 0x000fe2000001ff00 */
[----:B------:R-:W-:Y:S01]  /*0080*/  HFMA2.MMA R29, -RZ, RZ, 0, 0 ;  /* 0x00000000ff1d7435 */ /* 0x000fe200000001ff */
[----:B------:R-:W4:Y:S08]  /*0090*/  LDC.64 R10, c[0x0][0x268] ;  /* 0x00009a00ff0a7b82 */ /* 0x000f300000000a00 */
[----:B------:R-:W5:Y:S01]  /*00a0*/  LDC.64 R18, c[0x0][0x270] ;  /* 0x00009c00ff127b82 */ /* 0x000f620000000a00 */
[----:B------:R-:W-:Y:S01]  /*00b0*/  HFMA2.MMA R33, -RZ, RZ, 0, 0 ;  /* 0x00000000ff217435 */ /* 0x000fe200000001ff */
[----:B------:R-:W-:-:S02]  /*00c0*/  MOV R34, RZ ;  /* 0x000000ff00227202 */ /* 0x000fc40000000f00 */
[----:B------:R-:W-:Y:S01]  /*00d0*/  CS2R R20, SRZ ;  /* 0x0000000000147805 */ /* 0x000fe2000001ff00 */
[----:B------:R-:W-:-:S03]  /*00e0*/  ULDC.64 UR6, c[0x0][0x298] ;  /* 0x0000a60000067ab9 */ /* 0x000fc60000000a00 */
[----:B------:R-:W2:Y:S01]  /*00f0*/  LDC.64 R8, c[0x0][0x220] ;  /* 0x00008800ff087b82 */ /* 0x000ea20000000a00 */
[----:B-1----:R-:W-:-:S07]  /*0100*/  SHF.L.U32 R0, R0, 0x1, RZ ;  /* 0x0000000100007819 */ /* 0x002fce00000006ff */
[----:B------:R-:W1:Y:S01]  /*0110*/  LDC.64 R16, c[0x0][0x248] ;  /* 0x00009200ff107b82 */ /* 0x000e620000000a00 */
[----:B---3--:R-:W-:Y:S02]  /*0120*/  SHF.R.S32.HI R3, RZ, 0x17, R5 ;  /* 0x00000017ff037819 */ /* 0x008fe40000011405 */
[----:B------:R-:W-:Y:S02]  /*0130*/  LOP3.LUT R0, R0, 0xfe, RZ, 0xc0, !PT ;  /* 0x000000fe00007812 */ /* 0x000fe400078ec0ff */
[----:B------:R-:W-:-:S03]  /*0140*/  SGXT R3, R3, 0x1 ;  /* 0x000000010303781a */ /* 0x000fc60000000200 */
[----:B------:R-:W3:Y:S01]  /*0150*/  LDC.64 R22, c[0x0][0x280] ;  /* 0x0000a000ff167b82 */ /* 0x000ee20000000a00 */
[----:B------:R-:W-:-:S04]  /*0160*/  LEA R0, R5, R0, 0x8 ;  /* 0x0000000005007211 */ /* 0x000fc800078e40ff */
[----:B------:R-:W-:Y:S02]  /*0170*/  LEA.HI R4, R3, R0, RZ, 0x2 ;  /* 0x0000000003047211 */ /* 0x000fe400078f10ff */
[----:B------:R-:W-:Y:S01]  /*0180*/  ISETP.GE.AND P0, PT, R0, 0x1800, PT ;  /* 0x000018000000780c */ /* 0x000fe20003f06270 */
[----:B------:R-:W1:Y:S01]  /*0190*/  LDC.64 R2, c[0x0][0x228] ;  /* 0x00008a00ff027b82 */ /* 0x000e620000000a00 */
[----:B------:R-:W-:-:S05]  /*01a0*/  SHF.R.S32.HI R4, RZ, 0x2, R4 ;  /* 0x00000002ff047819 */ /* 0x000fca0000011404 */
[----:B------:R-:W-:Y:S02]  /*01b0*/  IMAD.HI R5, R4, 0x2aaaaaab, RZ ;  /* 0x2aaaaaab04057827 */ /* 0x000fe400078e02ff */
[----:B------:R-:W3:Y:S03]  /*01c0*/  LDC.64 R38, c[0x0][0x238] ;  /* 0x00008e00ff267b82 */ /* 0x000ee60000000a00 */
[----:B------:R-:W-:-:S04]  /*01d0*/  SHF.R.U32.HI R6, RZ, 0x1f, R5 ;  /* 0x0000001fff067819 */ /* 0x000fc80000011605 */
[----:B------:R-:W-:Y:S01]  /*01e0*/  LEA.HI R5, R5, R6, RZ, 0x1a ;  /* 0x0000000605057211 */ /* 0x000fe200078fd0ff */
[----:B----4-:R-:W-:Y:S01]  /*01f0*/  IMAD.WIDE R10, R0, 0x4, R10 ;  /* 0x00000004000a7825 */ /* 0x010fe200078e020a */
[----:B------:R-:W4:Y:S03]  /*0200*/  LDC.64 R6, c[0x0][0x230] ;  /* 0x00008c00ff067b82 */ /* 0x000f260000000a00 */
[----:B------:R-:W-:Y:S01]  /*0210*/  IMAD R30, R5, -0x180, R4 ;  /* 0xfffffe80051e7824 */ /* 0x000fe200078e0204 */
[----:B------:R-:W4:Y:S03]  /*0220*/  @!P0 LDG.E.64 R20, desc[UR4][R10.64] ;  /* 0x000000040a148981 */ /* 0x000f26000c1e1b00 */
[C---:B01----:R-:W-:Y:S01]  /*0230*/  IMAD.WIDE R2, R30.reuse, 0x4, R2 ;  /* 0x000000041e027825 */ /* 0x043fe200078e0202 */
[----:B------:R-:W0:Y:S04]  /*0240*/  LDC.64 R4, c[0x0][0x278] ;  /* 0x00009e00ff047b82 */ /* 0x000e280000000a00 */
[----:B------:R-:W4:Y:S01]  /*0250*/  @!P0 LDG.E.EL R15, desc[UR4][R2.64] ;  /* 0x00000004020f8981 */ /* 0x000f22000c2e1900 */
[----:B--2---:R-:W-:-:S03]  /*0260*/  IMAD.WIDE R12, R30, 0x4, R12 ;  /* 0x000000041e0c7825 */ /* 0x004fc600078e020c */
[----:B------:R1:W2:Y:S01]  /*0270*/  @!P0 LDG.E.EL R25, desc[UR4][R2.64] ;  /* 0x0000000402198981 */ /* 0x0002a2000c2e1900 */
[----:B------:R-:W1:Y:S03]  /*0280*/  LDC.64 R36, c[0x0][0x258] ;  /* 0x00009600ff247b82 */ /* 0x000e660000000a00 */
[----:B------:R-:W2:Y:S01]  /*0290*/  @!P0 LDG.E.EL R26, desc[UR4][R12.64] ;  /* 0x000000040c1a8981 */ /* 0x000ea2000c2e1900 */
[----:B0-----:R-:W-:-:S05]  /*02a0*/  IMAD.WIDE R4, R30, 0x4, R4 ;  /* 0x000000041e047825 */ /* 0x001fca00078e0204 */
[----:B------:R-:W2:Y:S04]  /*02b0*/  @!P0 LDG.E.EL R29, desc[UR4][R4.64] ;  /* 0x00000004041d8981 */ /* 0x000ea8000c2e1900 */
[----:B------:R-:W2:Y:S01]  /*02c0*/  @!P0 LDG.E.EL R27, desc[UR4][R4.64] ;  /* 0x00000004041b8981 */ /* 0x000ea2000c2e1900 */
[----:B-----5:R-:W-:-:S05]  /*02d0*/  IMAD.WIDE R18, R30, 0x4, R18 ;  /* 0x000000041e127825 */ /* 0x020fca00078e0212 */
[----:B------:R-:W5:Y:S04]  /*02e0*/  @!P0 LDG.E.EL R34, desc[UR4][R18.64] ;  /* 0x0000000412228981 */ /* 0x000f68000c2e1900 */
[----:B------:R0:W5:Y:S01]  /*02f0*/  @!P0 LDG.E.EL R33, desc[UR4][R18.64] ;  /* 0x0000000412218981 */ /* 0x000162000c2e1900 */
[----:B-1----:R-:W-:Y:S01]  /*0300*/  CS2R R2, SRZ ;  /* 0x0000000000027805 */ /* 0x002fe2000001ff00 */
[----:B------:R-:W-:-:S05]  /*0310*/  IMAD.WIDE R8, R30, 0x4, R8 ;  /* 0x000000041e087825 */ /* 0x000fca00078e0208 */
[----:B------:R-:W5:Y:S01]  /*0320*/  @!P0 LDG.E.EL R2, desc[UR4][R8.64] ;  /* 0x0000000408028981 */ /* 0x000f62000c2e1900 */
[----:B------:R-:W-:Y:S01]  /*0330*/  IMAD.WIDE R16, R30, 0x4, R16 ;  /* 0x000000041e107825 */ /* 0x000fe200078e0210 */
[----:B0-----:R-:W0:Y:S02]  /*0340*/  LDC.64 R18, c[0x0][0x260] ;  /* 0x00009800ff127b82 */ /* 0x001e240000000a00 */
[----:B------:R1:W5:Y:S02]  /*0350*/  @!P0 LDG.E.EL R3, desc[UR4][R8.64] ;  /* 0x0000000408038981 */ /* 0x000364000c2e1900 */
[----:B-1----:R-:W-:-:S06]  /*0360*/  CS2R R8, SRZ ;  /* 0x0000000000087805 */ /* 0x002fcc000001ff00 */
[----:B------:R-:W5:Y:S04]  /*0370*/  @!P0 LDG.E.EL R8, desc[UR4][R16.64] ;  /* 0x0000000410088981 */ /* 0x000f68000c2e1900 */
[----:B------:R1:W5:Y:S02]  /*0380*/  @!P0 LDG.E.EL R9, desc[UR4][R16.64] ;  /* 0x0000000410098981 */ /* 0x000364000c2e1900 */
[----:B-1----:R-:W1:Y:S01]  /*0390*/  LDC.64 R16, c[0x0][0x288] ;  /* 0x0000a200ff107b82 */ /* 0x002e620000000a00 */
[----:B---3--:R-:W-:Y:S01]  /*03a0*/  IMAD.WIDE R22, R30, 0x4, R22 ;  /* 0x000000041e167825 */ /* 0x008fe200078e0216 */
[----:B------:R-:W-:-:S03]  /*03b0*/  CS2R R10, SRZ ;  /* 0x00000000000a7805 */ /* 0x000fc6000001ff00 */
[C---:B----4-:R-:W-:Y:S01]  /*03c0*/  IMAD.WIDE R6, R30.reuse, 0x4, R6 ;  /* 0x000000041e067825 */ /* 0x050fe200078e0206 */
[----:B------:R-:W3:Y:S03]  /*03d0*/  @!P0 LDG.E.EL R24, desc[UR4][R22.64] ;  /* 0x0000000416188981 */ /* 0x000ee6000c2e1900 */
[C---:B------:R-:W-:Y:S01]  /*03e0*/  IMAD.WIDE R38, R30.reuse, 0x4, R38 ;  /* 0x000000041e267825 */ /* 0x040fe200078e0226 */
[----:B------:R4:W3:Y:S03]  /*03f0*/  @!P0 LDG.E.EL R10, desc[UR4][R12.64] ;  /* 0x000000040c0a8981 */ /* 0x0008e6000c2e1900 */
[----:B------:R-:W-:-:S04]  /*0400*/  IMAD.WIDE R36, R30, 0x4, R36 ;  /* 0x000000041e247825 */ /* 0x000fc800078e0224 */
[C---:B0-----:R-:W-:Y:S01]  /*0410*/  IMAD.WIDE R18, R30.reuse, 0x4, R18 ;  /* 0x000000041e127825 */ /* 0x041fe200078e0212 */
[----:B------:R-:W-:Y:S01]  /*0420*/  CS2R R4, SRZ ;  /* 0x0000000000047805 */ /* 0x000fe2000001ff00 */
[----:B------:R-:W3:Y:S02]  /*0430*/  @!P0 LDG.E.EL R11, desc[UR4][R36.64] ;  /* 0x00000004240b8981 */ /* 0x000ee4000c2e1900 */
[----:B-1----:R-:W-:Y:S01]  /*0440*/  IMAD.WIDE R16, R30, 0x4, R16 ;  /* 0x000000041e107825 */ /* 0x002fe200078e0210 */
[----:B----4-:R-:W-:Y:S01]  /*0450*/  CS2R R12, SRZ ;  /* 0x00000000000c7805 */ /* 0x010fe2000001ff00 */
[----:B------:R-:W4:Y:S04]  /*0460*/  @!P0 LDG.E.EL R14, desc[UR4][R18.64] ;  /* 0x00000004120e8981 */ /* 0x000f28000c2e1900 */
[----:B------:R-:W3:Y:S04]  /*0470*/  @!P0 LDG.E.EL R4, desc[UR4][R6.64] ;  /* 0x0000000406048981 */ /* 0x000ee8000c2e1900 */
[----:B------:R0:W3:Y:S04]  /*0480*/  @!P0 LDG.E.EL R13, desc[UR4][R18.64] ;  /* 0x00000004120d8981 */ /* 0x0000e8000c2e1900 */
[----:B------:R1:W3:Y:S04]  /*0490*/  @!P0 LDG.E.EL R5, desc[UR4][R6.64] ;  /* 0x0000000406058981 */ /* 0x0002e8000c2e1900 */
[----:B------:R-:W4:Y:S01]  /*04a0*/  @!P0 LDG.E.EL R12, desc[UR4][R36.64] ;  /* 0x00000004240c8981 */ /* 0x000f22000c2e1900 */
[----:B0-----:R-:W0:Y:S02]  /*04b0*/  LDC.64 R18, c[0x0][0x218] ;  /* 0x00008600ff127b82 */ /* 0x001e240000000a00 */
[----:B0-----:R-:W-:Y:S01]  /*04c0*/  IMAD.WIDE R18, R0, 0x4, R18 ;  /* 0x0000000400127825 */ /* 0x001fe200078e0212 */
[----:B-1----:R-:W-:-:S06]  /*04d0*/  CS2R R6, SRZ ;  /* 0x0000000000067805 */ /* 0x002fcc000001ff00 */
[----:B------:R-:W3:Y:S04]  /*04e0*/  @!P0 LDG.E.EL R7, desc[UR4][R38.64] ;  /* 0x0000000426078981 */ /* 0x000ee8000c2e1900 */
[----:B------:R-:W3:Y:S01]  /*04f0*/  @!P0 LDG.E.EL R6, desc[UR4][R38.64] ;  /* 0x0000000426068981 */ /* 0x000ee2000c2e1900 */
[----:B------:R-:W-:Y:S01]  /*0500*/  FADD R28, R15, 9.9999997473787516356e-06 ;  /* 0x3727c5ac0f1c7421 */ /* 0x000fe20000000000 */
[----:B------:R-:W-:-:S05]  /*0510*/  MOV R15, RZ ;  /* 0x000000ff000f7202 */ /* 0x000fca0000000f00 */
[----:B------:R-:W0:Y:S01]  /*0520*/  MUFU.SQRT R28, R28 ;  /* 0x0000001c001c7308 */ /* 0x000e220000002000 */
[----:B--2---:R-:W-:Y:S01]  /*0530*/  FADD R31, R25, 9.9999997473787516356e-06 ;  /* 0x3727c5ac191f7421 */ /* 0x004fe20000000000 */
[----:B------:R-:W-:Y:S01]  /*0540*/  FADD R30, R26, 9.9999997473787516356e-06 ;  /* 0x3727c5ac1a1e7421 */ /* 0x000fe20000000000 */
[----:B------:R1:W2:Y:S05]  /*0550*/  @!P0 LDG.E.EL R15, desc[UR4][R22.64] ;  /* 0x00000004160f8981 */ /* 0x0002aa000c2e1900 */
[----:B------:R-:W0:Y:S08]  /*0560*/  MUFU.SQRT R30, R30 ;  /* 0x0000001e001e7308 */ /* 0x000e300000002000 */
[----:B-1----:R-:W1:Y:S01]  /*0570*/  MUFU.SQRT R22, R31 ;  /* 0x0000001f00167308 */ /* 0x002e620000002000 */
[C---:B0-----:R-:W-:Y:S01]  /*0580*/  FSETP.GT.AND P4, PT, R28.reuse, 8.50705917302346158658e+37, PT ;  /* 0x7e8000001c00780b */ /* 0x041fe20003f84000 */
[----:B------:R-:W-:Y:S01]  /*0590*/  FADD R29, R29, 9.9999997473787516356e-06 ;  /* 0x3727c5ac1d1d7421 */ /* 0x000fe20000000000 */
[----:B------:R-:W-:Y:S01]  /*05a0*/  FSETP.GEU.AND P6, PT, R28, 1.175494350822287508e-38, PT ;  /* 0x008000001c00780b */ /* 0x000fe20003fce000 */
[----:B------:R-:W-:Y:S01]  /*05b0*/  FADD R35, R27, 9.9999997473787516356e-06 ;  /* 0x3727c5ac1b237421 */ /* 0x000fe20000000000 */
[----:B------:R-:W-:-:S03]  /*05c0*/  HFMA2.MMA R27, -RZ, RZ, 1.625, 0 ;  /* 0x3e800000ff1b7435 */ /* 0x000fc600000001ff */
[----:B------:R-:W0:Y:S01]  /*05d0*/  MUFU.SQRT R31, R29 ;  /* 0x0000001d001f7308 */ /* 0x000e220000002000 */
[----:B------:R-:W-:Y:S02]  /*05e0*/  FSETP.GT.AND P3, PT, R30, 8.50705917302346158658e+37, PT ;  /* 0x7e8000001e00780b */ /* 0x000fe40003f64000 */
[----:B-1----:R-:W-:-:S05]  /*05f0*/  FSETP.GT.AND P1, PT, R22, 8.50705917302346158658e+37, PT ;  /* 0x7e8000001600780b */ /* 0x002fca0003f24000 */
[----:B------:R-:W1:Y:S01]  /*0600*/  MUFU.SQRT R35, R35 ;  /* 0x0000002300237308 */ /* 0x000e620000002000 */
[----:B------:R-:W-:Y:S01]  /*0610*/  @P4 FMUL R28, R28, 0.25 ;  /* 0x3e8000001c1c4820 */ /* 0x000fe20000400000 */
[----:B------:R-:W-:Y:S02]  /*0620*/  FSETP.GEU.AND P2, PT, R22, 1.175494350822287508e-38, PT ;  /* 0x008000001600780b */ /* 0x000fe40003f4e000 */
[----:B------:R-:W-:Y:S01]  /*0630*/  FSEL R23, R27, 1, P4 ;  /* 0x3f8000001b177808 */ /* 0x000fe20002000000 */
[----:B------:R-:W-:Y:S01]  /*0640*/  @!P6 FMUL R28, R28, 16777216 ;  /* 0x4b8000001c1ce820 */ /* 0x000fe20000400000 */
[----:B------:R-:W-:Y:S01]  /*0650*/  FSETP.GEU.AND P4, PT, R30, 1.175494350822287508e-38, PT ;  /* 0x008000001e00780b */ /* 0x000fe20003f8e000 */
[----:B------:R-:W-:Y:S01]  /*0660*/  HFMA2.MMA R25, -RZ, RZ, 0, 0 ;  /* 0x00000000ff197435 */ /* 0x000fe200000001ff */
[----:B------:R-:W-:Y:S02]  /*0670*/  MOV R26, RZ ;  /* 0x000000ff001a7202 */ /* 0x000fe40000000f00 */
[----:B0-----:R-:W-:Y:S01]  /*0680*/  FSETP.GT.AND P5, PT, R31, 8.50705917302346158658e+37, PT ;  /* 0x7e8000001f00780b */ /* 0x001fe20003fa4000 */
[----:B------:R-:W0:Y:S01]  /*0690*/  MUFU.RCP R28, R28 ;  /* 0x0000001c001c7308 */ /* 0x000e220000001000 */
[----:B------:R-:W-:Y:S01]  /*06a0*/  FSEL R29, R27, 1, P1 ;  /* 0x3f8000001b1d7808 */ /* 0x000fe20000800000 */
[----:B------:R-:W-:Y:S01]  /*06b0*/  @P1 FMUL R22, R22, 0.25 ;  /* 0x3e80000016161820 */ /* 0x000fe20000400000 */
[----:B------:R-:W-:Y:S01]  /*06c0*/  @!P6 FMUL R23, R23, 16777216 ;  /* 0x4b8000001717e820 */ /* 0x000fe20000400000 */
[----:B-1----:R-:W-:Y:S01]  /*06d0*/  FSETP.GT.AND P1, PT, R35, 8.50705917302346158658e+37, PT ;  /* 0x7e8000002300780b */ /* 0x002fe20003f24000 */
[----:B------:R-:W-:Y:S01]  /*06e0*/  @P3 FMUL R30, R30, 0.25 ;  /* 0x3e8000001e1e3820 */ /* 0x000fe20000400000 */
[----:B------:R-:W-:Y:S01]  /*06f0*/  FSETP.GEU.AND P6, PT, R31, 1.175494350822287508e-38, PT ;  /* 0x008000001f00780b */ /* 0x000fe20003fce000 */
[----:B------:R-:W2:Y:S01]  /*0700*/  @!P0 LDG.E.EL R25, desc[UR4][R16.64] ;  /* 0x0000000410198981 */ /* 0x000ea2000c2e1900 */
[----:B------:R-:W-:Y:S01]  /*0710*/  @!P2 FMUL R22, R22, 16777216 ;  /* 0x4b8000001616a820 */ /* 0x000fe20000400000 */
[----:B------:R-:W-:Y:S01]  /*0720*/  @!P2 FMUL R29, R29, 16777216 ;  /* 0x4b8000001d1da820 */ /* 0x000fe20000400000 */
[----:B------:R-:W-:Y:S01]  /*0730*/  FSETP.GEU.AND P2, PT, R35, 1.175494350822287508e-38, PT ;  /* 0x008000002300780b */ /* 0x000fe20003f4e000 */
[----:B------:R1:W4:Y:S01]  /*0740*/  @!P0 LDG.E.EL R26, desc[UR4][R16.64] ;  /* 0x00000004101a8981 */ /* 0x000322000c2e1900 */
[----:B------:R-:W-:Y:S01]  /*0750*/  @!P4 FMUL R30, R30, 16777216 ;  /* 0x4b8000001e1ec820 */ /* 0x000fe20000400000 */
[----:B------:R-:W-:Y:S01]  /*0760*/  @P5 FMUL R31, R31, 0.25 ;  /* 0x3e8000001f1f5820 */ /* 0x000fe20000400000 */
[----:B-1----:R-:W-:-:S04]  /*0770*/  CS2R R16, SRZ ;  /* 0x0000000000107805 */ /* 0x002fc8000001ff00 */
[----:B------:R-:W-:Y:S01]  /*0780*/  MUFU.RCP R30, R30 ;  /* 0x0000001e001e7308 */ /* 0x000fe20000001000 */
[----:B0-----:R-:W-:Y:S01]  /*0790*/  FMUL R28, R28, R23 ;  /* 0x000000171c1c7220 */ /* 0x001fe20000400000 */
[----:B------:R-:W-:Y:S01]  /*07a0*/  @P1 FMUL R35, R35, 0.25 ;  /* 0x3e80000023231820 */ /* 0x000fe20000400000 */
[----:B------:R0:W4:Y:S01]  /*07b0*/  @!P0 LDG.E.64 R16, desc[UR4][R18.64] ;  /* 0x0000000412108981 */ /* 0x000122000c1e1b00 */
[----:B------:R-:W-:Y:S02]  /*07c0*/  @!P6 FMUL R31, R31, 16777216 ;  /* 0x4b8000001f1fe820 */ /* 0x000fe40000400000 */
[----:B------:R-:W-:Y:S02]  /*07d0*/  @!P2 FMUL R35, R35, 16777216 ;  /* 0x4b8000002323a820 */ /* 0x000fe40000400000 */
[----:B0-----:R0:W1:Y:S01]  /*07e0*/  MUFU.RCP R18, R22 ;  /* 0x0000001600127308 */ /* 0x0010620000001000 */
[----:B------:R-:W-:Y:S01]  /*07f0*/  FSEL R19, R27, 1, P3 ;  /* 0x3f8000001b137808 */ /* 0x000fe20001800000 */
[----:B0-----:R-:W0:Y:S06]  /*0800*/  LDC.64 R22, c[0x0][0x240] ;  /* 0x00009000ff167b82 */ /* 0x001e2c0000000a00 */
[----:B------:R-:W5:Y:S01]  /*0810*/  MUFU.RCP R31, R31 ;  /* 0x0000001f001f7308 */ /* 0x000f620000001000 */
[----:B------:R-:W-:-:S07]  /*0820*/  @!P4 FMUL R19, R19, 16777216 ;  /* 0x4b8000001313c820 */ /* 0x000fce0000400000 */
[----:B------:R-:W5:Y:S01]  /*0830*/  MUFU.RCP R32, R35 ;  /* 0x0000002300207308 */ /* 0x000f620000001000 */
[----:B-1----:R-:W-:Y:S01]  /*0840*/  FMUL R29, R18, R29 ;  /* 0x0000001d121d7220 */ /* 0x002fe20000400000 */
[----:B------:R-:W-:Y:S01]  /*0850*/  FMUL R30, R30, R19 ;  /* 0x000000131e1e7220 */ /* 0x000fe20000400000 */
[C---:B------:R-:W-:Y:S02]  /*0860*/  FSEL R18, R27.reuse, 1, P5 ;  /* 0x3f8000001b127808 */ /* 0x040fe40002800000 */
[----:B------:R-:W-:-:S03]  /*0870*/  FSEL R19, R27, 1, P1 ;  /* 0x3f8000001b137808 */ /* 0x000fc60000800000 */
[----:B------:R-:W-:Y:S02]  /*0880*/  @!P6 FMUL R18, R18, 16777216 ;  /* 0x4b8000001212e820 */ /* 0x000fe40000400000 */
[----:B------:R-:W-:Y:S02]  /*0890*/  @!P2 FMUL R19, R19, 16777216 ;  /* 0x4b8000001313a820 */ /* 0x000fe40000400000 */
[----:B-----5:R-:W-:Y:S02]  /*08a0*/  FMUL R31, R31, R18 ;  /* 0x000000121f1f7220 */ /* 0x020fe40000400000 */
[----:B------:R-:W-:Y:S01]  /*08b0*/  FMUL R32, R32, R19 ;  /* 0x0000001320207220 */ /* 0x000fe20000400000 */
[----:B------:R-:W-:Y:S01]  /*08c0*/  CS2R R18, SRZ ;  /* 0x0000000000127805 */ /* 0x000fe2000001ff00 */
[----:B0-----:R-:W-:-:S05]  /*08d0*/  IMAD.WIDE R22, R0, 0x4, R22 ;  /* 0x0000000400167825 */ /* 0x001fca00078e0216 */
[----:B------:R0:W5:Y:S02]  /*08e0*/  @!P0 LDG.E.64 R18, desc[UR4][R22.64] ;  /* 0x0000000416128981 */ /* 0x000164000c1e1b00 */
[----:B0-----:R-:W0:Y:S01]  /*08f0*/  LDC.64 R22, c[0x0][0x290] ;  /* 0x0000a400ff167b82 */ /* 0x001e220000000a00 */
[----:B------:R-:W-:Y:S01]  /*0900*/  FADD R34, -R34, R20 ;  /* 0x0000001422227221 */ /* 0x000fe20000000100 */
[----:B------:R-:W-:Y:S01]  /*0910*/  FADD R33, -R33, R21 ;  /* 0x0000001521217221 */ /* 0x000fe20000000100 */
[----:B------:R-:W-:Y:S01]  /*0920*/  CS2R R20, SRZ ;  /* 0x0000000000147805 */ /* 0x000fe2000001ff00 */
[----:B0-----:R-:W-:-:S05]  /*0930*/  IMAD.WIDE R22, R0, 0x4, R22 ;  /* 0x0000000400167825 */ /* 0x001fca00078e0216 */
[----:B------:R-:W5:Y:S01]  /*0940*/  @!P0 LDG.E.64 R20, desc[UR4][R22.64] ;  /* 0x0000000416148981 */ /* 0x000f62000c1e1b00 */
[----:B---3--:R-:W-:-:S04]  /*0950*/  FADD R10, R10, 9.9999997473787516356e-06 ;  /* 0x3727c5ac0a0a7421 */ /* 0x008fc80000000000 */
[----:B------:R-:W0:Y:S02]  /*0960*/  MUFU.SQRT R35, R10 ;  /* 0x0000000a00237308 */ /* 0x000e240000002000 */
[C---:B0-----:R-:W-:Y:S02]  /*0970*/  FSETP.GT.AND P1, PT, R35.reuse, 8.50705917302346158658e+37, PT ;  /* 0x7e8000002300780b */ /* 0x041fe40003f24000 */
[----:B------:R-:W-:-:S11]  /*0980*/  FSETP.GEU.AND P2, PT, R35, 1.175494350822287508e-38, PT ;  /* 0x008000002300780b */ /* 0x000fd60003f4e000 */
[----:B------:R-:W-:-:S04]  /*0990*/  @P1 FMUL R35, R35, 0.25 ;  /* 0x3e80000023231820 */ /* 0x000fc80000400000 */
[----:B------:R-:W-:-:S06]  /*09a0*/  @!P2 FMUL R35, R35, 16777216 ;  /* 0x4b8000002323a820 */ /* 0x000fcc0000400000 */
[----:B------:R-:W0:Y:S01]  /*09b0*/  MUFU.RCP R35, R35 ;  /* 0x0000002300237308 */ /* 0x000e220000001000 */
[----:B------:R-:W-:-:S05]  /*09c0*/  FSEL R36, R27, 1, P1 ;  /* 0x3f8000001b247808 */ /* 0x000fca0000800000 */
[----:B------:R-:W-:Y:S01]  /*09d0*/  @!P2 FMUL R36, R36, 16777216 ;  /* 0x4b8000002424a820 */ /* 0x000fe20000400000 */
[----:B------:R-:W-:-:S03]  /*09e0*/  FMUL R33, R32, R33 ;  /* 0x0000002120217220 */ /* 0x000fc60000400000 */
[----:B0-----:R-:W-:Y:S01]  /*09f0*/  FMUL R36, R35, R36 ;  /* 0x0000002423247220 */ /* 0x001fe20000400000 */
[----:B------:R-:W-:-:S04]  /*0a00*/  FMUL R34, R31, R34 ;  /* 0x000000221f227220 */ /* 0x000fc80000400000 */
[----:B--2---:R-:W-:Y:S01]  /*0a10*/  FFMA R15, R34, R15, R25 ;  /* 0x0000000f220f7223 */ /* 0x004fe20000000019 */
[----:B----4-:R-:W-:Y:S01]  /*0a20*/  FFMA R24, R33, R24, R26 ;  /* 0x0000001821187223 */ /* 0x010fe2000000001a */
[----:B------:R-:W-:Y:S01]  /*0a30*/  FADD R10, -R3, R17 ;  /* 0x00000011030a7221 */ /* 0x000fe20000000100 */
[----:B------:R-:W-:-:S03]  /*0a40*/  FADD R3, -R2, R16 ;  /* 0x0000001002037221 */ /* 0x000fc60000000100 */
[----:B------:R-:W-:-:S04]  /*0a50*/  FMUL R10, R29, R10 ;  /* 0x0000000a1d0a7220 */ /* 0x000fc80000400000 */
[----:B------:R-:W-:Y:S01]  /*0a60*/  FFMA R5, R10, R5, R7 ;  /* 0x000000050a057223 */ /* 0x000fe20000000007 */
[----:B-----5:R-:W-:Y:S01]  /*0a70*/  FADD R9, -R9, R19 ;  /* 0x0000001309097221 */ /* 0x020fe20000000100 */
[----:B------:R-:W-:-:S03]  /*0a80*/  FADD R17, -R8, R18 ;  /* 0x0000001208117221 */ /* 0x000fc60000000100 */
[----:B------:R-:W-:Y:S01]  /*0a90*/  FMUL R19, R36, R9 ;  /* 0x0000000924137220 */ /* 0x000fe20000400000 */
[----:B------:R-:W-:Y:S01]  /*0aa0*/  FMUL R9, R28, R3 ;  /* 0x000000031c097220 */ /* 0x000fe20000400000 */
[----:B------:R-:W-:Y:S01]  /*0ab0*/  FMUL R30, R30, R17 ;  /* 0x000000111e1e7220 */ /* 0x000fe20000400000 */
[----:B------:R-:W0:Y:S01]  /*0ac0*/  LDC.64 R2, c[0x0][0x210] ;  /* 0x00008400ff027b82 */ /* 0x000e220000000a00 */
[----:B------:R-:W-:Y:S01]  /*0ad0*/  FFMA R12, R19, R12, R14 ;  /* 0x0000000c130c7223 */ /* 0x000fe2000000000e */
[----:B------:R-:W-:Y:S01]  /*0ae0*/  FFMA R4, R9, R4, R6 ;  /* 0x0000000409047223 */ /* 0x000fe20000000006 */
[----:B------:R-:W-:Y:S02]  /*0af0*/  FFMA R11, R30, R11, R13 ;  /* 0x0000000b1e0b7223 */ /* 0x000fe4000000000d */
[----:B------:R-:W-:Y:S02]  /*0b00*/  FADD R5, R5, R12 ;  /* 0x0000000c05057221 */ /* 0x000fe40000000000 */
[----:B------:R-:W-:-:S02]  /*0b10*/  FADD R4, R4, R11 ;  /* 0x0000000b04047221 */ /* 0x000fc40000000000 */
[----:B------:R-:W-:Y:S02]  /*0b20*/  FADD R24, R24, R5 ;  /* 0x0000000518187221 */ /* 0x000fe40000000000 */
[----:B------:R-:W-:-:S03]  /*0b30*/  FADD R15, R15, R4 ;  /* 0x000000040f0f7221 */ /* 0x000fc60000000000 */
[C---:B------:R-:W-:Y:S01]  /*0b40*/  FSETP.GEU.AND P1, PT, R24.reuse, -R21, PT ;  /* 0x800000151800720b */ /* 0x040fe20003f2e000 */
[----:B------:R-:W-:Y:S01]  /*0b50*/  FADD R21, R24, R21 ;  /* 0x0000001518157221 */ /* 0x000fe20000000000 */
[C---:B------:R-:W-:Y:S01]  /*0b60*/  FADD R4, R15.reuse, R20 ;  /* 0x000000140f047221 */ /* 0x040fe20000000000 */
[----:B------:R-:W-:-:S03]  /*0b70*/  FSETP.GEU.AND P2, PT, R15, -R20, PT ;  /* 0x800000140f00720b */ /* 0x000fc60003f4e000 */
[----:B------:R-:W-:Y:S02]  /*0b80*/  FSEL R21, R21, RZ, P1 ;  /* 0x000000ff15157208 */ /* 0x000fe40000800000 */
[----:B------:R-:W-:Y:S01]  /*0b90*/  FSEL R20, R4, RZ, P2 ;  /* 0x000000ff04147208 */ /* 0x000fe20001000000 */
[----:B0-----:R-:W-:Y:S01]  /*0ba0*/  IMAD.WIDE R2, R0, 0x4, R2 ;  /* 0x0000000400027825 */ /* 0x001fe200078e0202 */
[----:B------:R-:W-:Y:S02]  /*0bb0*/  FSETP.GTU.AND P2, PT, R21, RZ, PT ;  /* 0x000000ff1500720b */ /* 0x000fe40003f4c000 */
[----:B------:R-:W-:Y:S02]  /*0bc0*/  FSETP.GTU.AND P3, PT, R20, RZ, PT ;  /* 0x000000ff1400720b */ /* 0x000fe40003f6c000 */
[----:B------:R-:W-:Y:S01]  /*0bd0*/  IADD3 R4, P1, R0, UR6, RZ ;  /* 0x0000000600047c10 */ /* 0x000fe2000ff3e0ff */
[----:B------:R0:W-:Y:S01]  /*0be0*/  @!P0 STG.E.64 desc[UR4][R2.64], R20 ;  /* 0x0000001402008986 */ /* 0x0001e2000c101b04 */
[----:B------:R-:W-:-:S02]  /*0bf0*/  SEL R7, RZ, 0x100, P2 ;  /* 0x00000100ff077807 */ /* 0x000fc40001000000 */
[----:B------:R-:W-:Y:S02]  /*0c00*/  SEL R6, RZ, 0x1, P3 ;  /* 0x00000001ff067807 */ /* 0x000fe40001800000 */
[----:B------:R-:W-:Y:S02]  /*0c10*/  LEA.HI.X.SX32 R5, R0, UR7, 0x1, P1 ;  /* 0x0000000700057c11 */ /* 0x000fe400088f0eff */
[----:B------:R-:W-:Y:S01]  /*0c20*/  IADD3 R7, R6, R7, RZ ;  /* 0x0000000706077210 */ /* 0x000fe20007ffe0ff */
[----:B0-----:R-:W-:Y:S06]  /*0c30*/  @P0 EXIT ;  /* 0x000000000000094d */ /* 0x001fec0003800000 */
[----:B------:R-:W-:Y:S01]  /*0c40*/  STG.E.U16 desc[UR4][R4.64], R7 ;  /* 0x0000000704007986 */ /* 0x000fe2000c101504 */
[----:B------:R-:W-:Y:S05]  /*0c50*/  EXIT ;  /* 0x000000000000794d */ /* 0x000fea0003800000 */
.L_x_0:
[----:B------:R-:W-:-:S00]  /*0c60*/  BRA `(.L_x_0) ;  /* 0xfffffffc00fc7947 */ /* 0x000fc0000383ffff */
[----:B------:R-:W-:-:S00]  /*0c70*/  NOP ;  /* 0x0000000000007918 */ /* 0x000fc00000000000 */
        /* <DEDUP_REMOVED lines=8> */
.L_x_1:


//--------------------- .nv.global.init           --------------------------
	.section	.nv.global.init,"aw",@progbits
.nv.global.init:
	.type		_$_str,@object
	.size		_$_str,(_$_str_$_2 - _$_str)
_$_str:
        /*0000*/ 	.byte	0x5f, 0x5f, 0x43, 0x55, 0x44, 0x41, 0x5f, 0x46, 0x54, 0x5a, 0x00
	.type		_$_str_$_2,@object
	.size		_$_str_$_2,(.L_1 - _$_str_$_2)
_$_str_$_2:
        /*000b*/ 	.byte	0x5f, 0x5f, 0x43, 0x55, 0x44, 0x41, 0x5f, 0x50, 0x52, 0x45, 0x43, 0x5f, 0x53, 0x51, 0x52, 0x54
        /*001b*/ 	.byte	0x00
.L_1:


//--------------------- .nv.constant0.triton_poi_fused__native_batch_norm_legit_no_training_add_relu_threshold_backward_50 --------------------------
	.section	.nv.constant0.triton_poi_fused__native_batch_norm_legit_no_training_add_relu_threshold_backward_50,"a",@progbits
	.sectionflags	@""
	.align	4
.nv.constant0.triton_poi_fused__native_batch_norm_legit_no_training_add_relu_threshold_backward_50:
	.zero		676
